	.headerflags	@"EF_CUDA_TEXMODE_UNIFIED EF_CUDA_64BIT_ADDRESS EF_CUDA_ACCELERATORS EF_CUDA_SM90 EF_CUDA_VIRTUAL_SM(EF_CUDA_SM90)"
	.elftype	@"ET_EXEC"


//--------------------- .nv.info                  --------------------------
	.section	.nv.info,"",@"SHT_CUDA_INFO"
	.align	4


	//----- nvinfo : EIATTR_REGCOUNT
	.align		4
        /*0000*/ 	.byte	0x04, 0x2f
        /*0002*/ 	.short	(.L_1 - .L_0)
	.align		4
.L_0:
        /*0004*/ 	.word	index@(triton_per_fused_mean_mul_sigmoid_23)
        /*0008*/ 	.word	0x00000020


	//----- nvinfo : EIATTR_MIN_STACK_SIZE
	.align		4
.L_1:
        /*000c*/ 	.byte	0x04, 0x12
        /*000e*/ 	.short	(.L_3 - .L_2)
	.align		4
.L_2:
        /*0010*/ 	.word	index@(triton_per_fused_mean_mul_sigmoid_23)
        /*0014*/ 	.word	0x00000000


	//----- nvinfo : EIATTR_FRAME_SIZE
	.align		4
.L_3:
        /*0018*/ 	.byte	0x04, 0x11
        /*001a*/ 	.short	(.L_5 - .L_4)
	.align		4
.L_4:
        /*001c*/ 	.word	index@(triton_per_fused_mean_mul_sigmoid_23)
        /*0020*/ 	.word	0x00000000


	//----- nvinfo : EIATTR_MIN_STACK_SIZE
	.align		4
.L_5:
        /*0024*/ 	.byte	0x04, 0x12
        /*0026*/ 	.short	(.L_7 - .L_6)
	.align		4
.L_6:
        /*0028*/ 	.word	index@(triton_per_fused_mean_mul_sigmoid_23)
        /*002c*/ 	.word	0x00000000
.L_7:


//--------------------- .nv.info.triton_per_fused_mean_mul_sigmoid_23 --------------------------
	.section	.nv.info.triton_per_fused_mean_mul_sigmoid_23,"",@"SHT_CUDA_INFO"
	.sectionflags	@""
	.align	4


	//----- nvinfo : EIATTR_CUDA_API_VERSION
	.align		4
        /*0000*/ 	.byte	0x04, 0x37
        /*0002*/ 	.short	(.L_9 - .L_8)
.L_8:
        /*0004*/ 	.word	0x0000007c


	//----- nvinfo : EIATTR_KPARAM_INFO
	.align		4
.L_9:
        /*0008*/ 	.byte	0x04, 0x17
        /*000a*/ 	.short	(.L_11 - .L_10)
.L_10:
        /*000c*/ 	.word	0x00000000
        /*0010*/ 	.short	0x0003
        /*0012*/ 	.short	0x0014
        /*0014*/ 	.byte	0x00, 0xf0, 0x11, 0x00


	//----- nvinfo : EIATTR_KPARAM_INFO
	.align		4
.L_11:
        /*0018*/ 	.byte	0x04, 0x17
        /*001a*/ 	.short	(.L_13 - .L_12)
.L_12:
        /*001c*/ 	.word	0x00000000
        /*0020*/ 	.short	0x0002
        /*0022*/ 	.short	0x0010
        /*0024*/ 	.byte	0x00, 0xf0, 0x11, 0x00


	//----- nvinfo : EIATTR_KPARAM_INFO
	.align		4
.L_13:
        /*0028*/ 	.byte	0x04, 0x17
        /*002a*/ 	.short	(.L_15 - .L_14)
.L_14:
        /*002c*/ 	.word	0x00000000
        /*0030*/ 	.short	0x0001
        /*0032*/ 	.short	0x0008
        /*0034*/ 	.byte	0x00, 0xf4, 0x21, 0x00


	//----- nvinfo : EIATTR_KPARAM_INFO
	.align		4
.L_15:
        /*0038*/ 	.byte	0x04, 0x17
        /*003a*/ 	.short	(.L_17 - .L_16)
.L_16:
        /*003c*/ 	.word	0x00000000
        /*0040*/ 	.short	0x0000
        /*0042*/ 	.short	0x0000
        /*0044*/ 	.byte	0x00, 0xf4, 0x21, 0x00


	//----- nvinfo : EIATTR_SPARSE_MMA_MASK
	.align		4
.L_17:
        /*0048*/ 	.byte	0x03, 0x50
        /*004a*/ 	.short	0x0000


	//----- nvinfo : EIATTR_MAXREG_COUNT
	.align		4
        /*004c*/ 	.byte	0x03, 0x1b
        /*004e*/ 	.short	0x00ff


	//----- nvinfo : EIATTR_COOP_GROUP_MASK_REGIDS
	.align		4
        /*0050*/ 	.byte	0x04, 0x29
        /*0052*/ 	.short	(.L_19 - .L_18)


	//   ....[0]....
.L_18:
        /*0054*/ 	.word	0xffffffff


	//   ....[1]....
        /*0058*/ 	.word	0xffffffff


	//   ....[2]....
        /*005c*/ 	.word	0xffffffff


	//   ....[3]....
        /*0060*/ 	.word	0xffffffff


	//   ....[4]....
        /*0064*/ 	.word	0xffffffff


	//   ....[5]....
        /*0068*/ 	.word	0xffffffff


	//   ....[6]....
        /*006c*/ 	.word	0xffffffff


	//   ....[7]....
        /*0070*/ 	.word	0xffffffff


	//   ....[8]....
        /*0074*/ 	.word	0xffffffff


	//   ....[9]....
        /*0078*/ 	.word	0xffffffff


	//   ....[10]....
        /*007c*/ 	.word	0xffffffff


	//   ....[11]....
        /*0080*/ 	.word	0xffffffff


	//----- nvinfo : EIATTR_COOP_GROUP_INSTR_OFFSETS
	.align		4
.L_19:
        /*0084*/ 	.byte	0x04, 0x28
        /*0086*/ 	.short	(.L_21 - .L_20)


	//   ....[0]....
.L_20:
        /*0088*/ 	.word	0x00000a10


	//   ....[1]....
        /*008c*/ 	.word	0x00000a20


	//   ....[2]....
        /*0090*/ 	.word	0x00000a30


	//   ....[3]....
        /*0094*/ 	.word	0x00000a40


	//   ....[4]....
        /*0098*/ 	.word	0x00000a90


	//   ....[5]....
        /*009c*/ 	.word	0x00000aa0


	//   ....[6]....
        /*00a0*/ 	.word	0x00000ab0


	//   ....[7]....
        /*00a4*/ 	.word	0x00000ac0


	//   ....[8]....
        /*00a8*/ 	.word	0x00000b10


	//   ....[9]....
        /*00ac*/ 	.word	0x00000b20


	//   ....[10]....
        /*00b0*/ 	.word	0x00000b30


	//   ....[11]....
        /*00b4*/ 	.word	0x00000b40


	//----- nvinfo : EIATTR_EXIT_INSTR_OFFSETS
	.align		4
.L_21:
        /*00b8*/ 	.byte	0x04, 0x1c
        /*00ba*/ 	.short	(.L_23 - .L_22)


	//   ....[0]....
.L_22:
        /*00bc*/ 	.word	0x00000d20


	//   ....[1]....
        /*00c0*/ 	.word	0x00000d50


	//----- nvinfo : EIATTR_REQNTID
	.align		4
.L_23:
        /*00c4*/ 	.byte	0x04, 0x10
        /*00c6*/ 	.short	(.L_25 - .L_24)
.L_24:
        /*00c8*/ 	.word	0x00000100
        /*00cc*/ 	.word	0x00000001
        /*00d0*/ 	.word	0x00000001


	//----- nvinfo : EIATTR_CBANK_PARAM_SIZE
	.align		4
.L_25:
        /*00d4*/ 	.byte	0x03, 0x19
        /*00d6*/ 	.short	0x0018


	//----- nvinfo : EIATTR_PARAM_CBANK
	.align		4
        /*00d8*/ 	.byte	0x04, 0x0a
        /*00da*/ 	.short	(.L_27 - .L_26)
	.align		4
.L_26:
        /*00dc*/ 	.word	index@(.nv.constant0.triton_per_fused_mean_mul_sigmoid_23)
        /*00e0*/ 	.short	0x0210
        /*00e2*/ 	.short	0x0018


	//----- nvinfo : EIATTR_SW_WAR
	.align		4
.L_27:
        /*00e4*/ 	.byte	0x04, 0x36
        /*00e6*/ 	.short	(.L_29 - .L_28)
.L_28:
        /*00e8*/ 	.word	0x00000008
.L_29:


//--------------------- .nv.callgraph             --------------------------
	.section	.nv.callgraph,"",@"SHT_CUDA_CALLGRAPH"
	.align	4
	.sectionentsize	8
	.align		4
        /*0000*/ 	.word	0x00000000
	.align		4
        /*0004*/ 	.word	0xffffffff
	.align		4
        /*0008*/ 	.word	0x00000000
	.align		4
        /*000c*/ 	.word	0xfffffffe
	.align		4
        /*0010*/ 	.word	0x00000000
	.align		4
        /*0014*/ 	.word	0xfffffffd
	.align		4
        /*0018*/ 	.word	0x00000000
	.align		4
        /*001c*/ 	.word	0xfffffffc


//--------------------- .text.triton_per_fused_mean_mul_sigmoid_23 --------------------------
	.section	.text.triton_per_fused_mean_mul_sigmoid_23,"ax",@progbits
	.sectionflags	@"SHF_BARRIERS=1"
	.align	128
        .global         triton_per_fused_mean_mul_sigmoid_23
        .type           triton_per_fused_mean_mul_sigmoid_23,@function
        .size           triton_per_fused_mean_mul_sigmoid_23,(.L_x_1 - triton_per_fused_mean_mul_sigmoid_23)
        .other          triton_per_fused_mean_mul_sigmoid_23,@"STO_CUDA_ENTRY STV_DEFAULT"
triton_per_fused_mean_mul_sigmoid_23:
.text.triton_per_fused_mean_mul_sigmoid_23:
[----:B------:R-:W0:Y:S02]  /*0000*/  LDC R1, c[0x0][0x28] ;  /* 0x00000a00ff017b82 */ /* 0x000e240000000800 */
[----:B------:R-:W1:Y:S01]  /*0010*/  S2R R0, SR_CTAID.X ;  /* 0x0000000000007919 */ /* 0x000e620000002500 */
[----:B------:R-:W2:Y:S01]  /*0020*/  LDC.64 R8, c[0x0][0x218] ;  /* 0x00008600ff087b82 */ /* 0x000ea20000000a00 */
[----:B------:R-:W-:Y:S01]  /*0030*/  ULDC.64 UR6, c[0x0][0x208] ;  /* 0x0000820000067ab9 */ /* 0x000fe20000000a00 */
[----:B------:R-:W3:Y:S01]  /*0040*/  S2R R3, SR_TID.X ;  /* 0x0000000000037919 */ /* 0x000ee20000002100 */
[----:B-1----:R-:W-:Y:S02]  /*0050*/  SHF.L.U32 R0, R0, 0x7, RZ ;  /* 0x0000000700007819 */ /* 0x002fe400000006ff */
[C---:B---3--:R-:W-:Y:S02]  /*0060*/  SHF.L.U32 R13, R3.reuse, 0x2, RZ ;  /* 0x00000002030d7819 */ /* 0x048fe400000006ff */
[----:B------:R-:W-:Y:S02]  /*0070*/  SHF.L.U32 R6, R3, 0x4, RZ ;  /* 0x0000000403067819 */ /* 0x000fe400000006ff */
[----:B------:R-:W-:-:S02]  /*0080*/  LOP3.LUT R4, R0, 0x7c, R13, 0xf8, !PT ;  /* 0x0000007c00047812 */ /* 0x000fc400078ef80d */
[----:B------:R-:W-:Y:S02]  /*0090*/  LOP3.LUT R6, R6, 0xe00, RZ, 0xc0, !PT ;  /* 0x00000e0006067812 */ /* 0x000fe400078ec0ff */
[----:B------:R-:W-:Y:S02]  /*00a0*/  SHF.R.S32.HI R5, RZ, 0x1f, R4 ;  /* 0x0000001fff057819 */ /* 0x000fe40000011404 */
[----:B------:R-:W-:Y:S02]  /*00b0*/  ISETP.GE.AND P0, PT, R4, 0x800, PT ;  /* 0x000008000400780c */ /* 0x000fe40003f06270 */
[----:B------:R-:W-:-:S04]  /*00c0*/  LEA.HI R5, R5, R4, RZ, 0x9 ;  /* 0x0000000405057211 */ /* 0x000fc800078f48ff */
[C---:B------:R-:W-:Y:S02]  /*00d0*/  SHF.L.U32 R7, R5.reuse, 0x4, RZ ;  /* 0x0000000405077819 */ /* 0x040fe400000006ff */
[----:B------:R-:W-:Y:S02]  /*00e0*/  LOP3.LUT R5, R5, 0xfffffe00, RZ, 0xc0, !PT ;  /* 0xfffffe0005057812 */ /* 0x000fe400078ec0ff */
[----:B------:R-:W-:-:S04]  /*00f0*/  LOP3.LUT R7, R7, 0xffffe000, RZ, 0xc0, !PT ;  /* 0xffffe00007077812 */ /* 0x000fc800078ec0ff */
[----:B------:R-:W-:-:S04]  /*0100*/  IADD3 R5, R7, R4, -R5 ;  /* 0x0000000407057210 */ /* 0x000fc80007ffe805 */
[----:B------:R-:W-:Y:S02]  /*0110*/  IADD3 R17, R6, R5, RZ ;  /* 0x0000000506117210 */ /* 0x000fe40007ffe0ff */
[----:B------:R-:W-:Y:S02]  /*0120*/  CS2R R4, SRZ ;  /* 0x0000000000047805 */ /* 0x000fe4000001ff00 */
[----:B------:R-:W-:Y:S02]  /*0130*/  CS2R R6, SRZ ;  /* 0x0000000000067805 */ /* 0x000fe4000001ff00 */
[----:B------:R-:W-:Y:S01]  /*0140*/  IADD3 R19, R17, 0x1000, RZ ;  /* 0x0000100011137810 */ /* 0x000fe20007ffe0ff */
[----:B--2---:R-:W-:Y:S01]  /*0150*/  IMAD.WIDE R16, R17, 0x4, R8 ;  /* 0x0000000411107825 */ /* 0x004fe200078e0208 */
[----:B------:R-:W-:-:S03]  /*0160*/  CS2R R10, SRZ ;  /* 0x00000000000a7805 */ /* 0x000fc6000001ff00 */
[----:B------:R-:W-:Y:S01]  /*0170*/  IMAD.WIDE R18, R19, 0x4, R8 ;  /* 0x0000000413127825 */ /* 0x000fe200078e0208 */
[----:B------:R-:W2:Y:S01]  /*0180*/  @!P0 LDG.E.128 R4, desc[UR6][R16.64] ;  /* 0x0000000610048981 */ /* 0x000ea2000c1e1d00 */
[----:B------:R-:W-:-:S06]  /*0190*/  CS2R R8, SRZ ;  /* 0x0000000000087805 */ /* 0x000fcc000001ff00 */
[----:B------:R-:W3:Y:S01]  /*01a0*/  @!P0 LDG.E.128 R8, desc[UR6][R18.64] ;  /* 0x0000000612088981 */ /* 0x000ee2000c1e1d00 */
[----:B------:R-:W1:Y:S01]  /*01b0*/  S2UR UR5, SR_CgaCtaId ;  /* 0x00000000000579c3 */ /* 0x000e620000008800 */
[----:B------:R-:W-:Y:S02]  /*01c0*/  UMOV UR4, 0x400 ;  /* 0x0000040000047882 */ /* 0x000fe40000000000 */
[----:B-1----:R-:W-:Y:S01]  /*01d0*/  UPRMT UR4, UR5, 0x654, UR4 ;  /* 0x0000065405047896 */ /* 0x002fe20008000004 */
[----:B--2---:R-:W-:-:S05]  /*01e0*/  SEL R4, R4, RZ, !P0 ;  /* 0x000000ff04047207 */ /* 0x004fca0004000000 */
[----:B------:R-:W-:Y:S01]  /*01f0*/  FADD R20, RZ, -R4 ;  /* 0x80000004ff147221 */ /* 0x000fe20000000000 */
[----:B---3--:R-:W-:-:S03]  /*0200*/  SEL R8, R8, RZ, !P0 ;  /* 0x000000ff08087207 */ /* 0x008fc60004000000 */
[----:B------:R-:W-:Y:S02]  /*0210*/  FMUL R21, R20, 1.4426950216293334961 ;  /* 0x3fb8aa3b14157820 */ /* 0x000fe40000400000 */
[----:B------:R-:W-:-:S03]  /*0220*/  FADD R20, RZ, -R8 ;  /* 0x80000008ff147221 */ /* 0x000fc60000000000 */
[----:B------:R-:W-:Y:S01]  /*0230*/  FSETP.GEU.AND P5, PT, R21, -126, PT ;  /* 0xc2fc00001500780b */ /* 0x000fe20003fae000 */
[----:B------:R-:W-:Y:S01]  /*0240*/  FMUL R22, R20, 1.4426950216293334961 ;  /* 0x3fb8aa3b14167820 */ /* 0x000fe20000400000 */
[----:B------:R-:W-:Y:S02]  /*0250*/  SEL R9, R9, RZ, !P0 ;  /* 0x000000ff09097207 */ /* 0x000fe40004000000 */
[----:B------:R-:W-:Y:S02]  /*0260*/  SEL R5, R5, RZ, !P0 ;  /* 0x000000ff05057207 */ /* 0x000fe40004000000 */
[----:B------:R-:W-:Y:S01]  /*0270*/  FSETP.GEU.AND P4, PT, R22, -126, PT ;  /* 0xc2fc00001600780b */ /* 0x000fe20003f8e000 */
[----:B------:R-:W-:Y:S01]  /*0280*/  FADD R18, RZ, -R9 ;  /* 0x80000009ff127221 */ /* 0x000fe20000000000 */
[----:B------:R-:W-:Y:S01]  /*0290*/  SEL R10, R10, RZ, !P0 ;  /* 0x000000ff0a0a7207 */ /* 0x000fe20004000000 */
[----:B------:R-:W-:Y:S01]  /*02a0*/  FADD R16, RZ, -R5 ;  /* 0x80000005ff107221 */ /* 0x000fe20000000000 */
[----:B------:R-:W-:Y:S01]  /*02b0*/  SEL R6, R6, RZ, !P0 ;  /* 0x000000ff06067207 */ /* 0x000fe20004000000 */
[----:B------:R-:W-:-:S02]  /*02c0*/  FMUL R23, R18, 1.4426950216293334961 ;  /* 0x3fb8aa3b12177820 */ /* 0x000fc40000400000 */
[----:B------:R-:W-:Y:S01]  /*02d0*/  @!P5 FMUL R21, R21, 0.5 ;  /* 0x3f0000001515d820 */ /* 0x000fe20000400000 */
[----:B------:R-:W-:Y:S01]  /*02e0*/  FMUL R19, R16, 1.4426950216293334961 ;  /* 0x3fb8aa3b10137820 */ /* 0x000fe20000400000 */
[----:B------:R-:W-:Y:S01]  /*02f0*/  FADD R18, RZ, -R10 ;  /* 0x8000000aff127221 */ /* 0x000fe20000000000 */
[----:B------:R-:W-:Y:S01]  /*0300*/  SEL R7, R7, RZ, !P0 ;  /* 0x000000ff07077207 */ /* 0x000fe20004000000 */
[----:B------:R1:W2:Y:S01]  /*0310*/  MUFU.EX2 R16, R21 ;  /* 0x0000001500107308 */ /* 0x0002a20000000800 */
[----:B------:R-:W-:Y:S01]  /*0320*/  FADD R17, RZ, -R6 ;  /* 0x80000006ff117221 */ /* 0x000fe20000000000 */
[----:B------:R-:W-:Y:S01]  /*0330*/  FSETP.GEU.AND P3, PT, R19, -126, PT ;  /* 0xc2fc00001300780b */ /* 0x000fe20003f6e000 */
[----:B------:R-:W-:Y:S01]  /*0340*/  @!P4 FMUL R22, R22, 0.5 ;  /* 0x3f0000001616c820 */ /* 0x000fe20000400000 */
[----:B------:R-:W-:Y:S01]  /*0350*/  SEL R11, R11, RZ, !P0 ;  /* 0x000000ff0b0b7207 */ /* 0x000fe20004000000 */
[----:B-1----:R-:W-:Y:S01]  /*0360*/  FMUL R21, R18, 1.4426950216293334961 ;  /* 0x3fb8aa3b12157820 */ /* 0x002fe20000400000 */
[----:B------:R-:W-:Y:S01]  /*0370*/  FADD R18, RZ, -R7 ;  /* 0x80000007ff127221 */ /* 0x000fe20000000000 */
[----:B------:R-:W-:Y:S01]  /*0380*/  FSETP.GEU.AND P2, PT, R23, -126, PT ;  /* 0xc2fc00001700780b */ /* 0x000fe20003f4e000 */
[----:B------:R-:W-:-:S02]  /*0390*/  FMUL R20, R17, 1.4426950216293334961 ;  /* 0x3fb8aa3b11147820 */ /* 0x000fc40000400000 */
[----:B------:R-:W-:Y:S01]  /*03a0*/  FMUL R24, R18, 1.4426950216293334961 ;  /* 0x3fb8aa3b12187820 */ /* 0x000fe20000400000 */
[----:B------:R-:W1:Y:S01]  /*03b0*/  MUFU.EX2 R17, R22 ;  /* 0x0000001600117308 */ /* 0x000e620000000800 */
[----:B------:R-:W-:Y:S01]  /*03c0*/  FADD R18, RZ, -R11 ;  /* 0x8000000bff127221 */ /* 0x000fe20000000000 */
[----:B------:R-:W-:Y:S02]  /*03d0*/  FSETP.GEU.AND P1, PT, R21, -126, PT ;  /* 0xc2fc00001500780b */ /* 0x000fe40003f2e000 */
[----:B------:R-:W-:Y:S01]  /*03e0*/  FSETP.GEU.AND P6, PT, R20, -126, PT ;  /* 0xc2fc00001400780b */ /* 0x000fe20003fce000 */
[----:B------:R-:W-:Y:S01]  /*03f0*/  FMUL R25, R18, 1.4426950216293334961 ;  /* 0x3fb8aa3b12197820 */ /* 0x000fe20000400000 */
[----:B------:R-:W-:Y:S01]  /*0400*/  @!P3 FMUL R19, R19, 0.5 ;  /* 0x3f0000001313b820 */ /* 0x000fe20000400000 */
[----:B--2---:R-:W-:-:S03]  /*0410*/  @!P5 FMUL R16, R16, R16 ;  /* 0x000000101010d220 */ /* 0x004fc60000400000 */
[----:B------:R-:W-:Y:S01]  /*0420*/  FSETP.GEU.AND P5, PT, R25, -126, PT ;  /* 0xc2fc00001900780b */ /* 0x000fe20003fae000 */
[----:B------:R-:W-:Y:S01]  /*0430*/  @!P2 FMUL R23, R23, 0.5 ;  /* 0x3f0000001717a820 */ /* 0x000fe20000400000 */
[----:B------:R-:W2:Y:S03]  /*0440*/  MUFU.EX2 R19, R19 ;  /* 0x0000001300137308 */ /* 0x000ea60000000800 */
[----:B------:R-:W-:Y:S01]  /*0450*/  @!P1 FMUL R21, R21, 0.5 ;  /* 0x3f00000015159820 */ /* 0x000fe20000400000 */
[----:B-1----:R-:W-:Y:S01]  /*0460*/  @!P4 FMUL R17, R17, R17 ;  /* 0x000000111111c220 */ /* 0x002fe20000400000 */
[----:B------:R-:W-:Y:S01]  /*0470*/  FSETP.GEU.AND P4, PT, R24, -126, PT ;  /* 0xc2fc00001800780b */ /* 0x000fe20003f8e000 */
[----:B------:R-:W-:Y:S02]  /*0480*/  @!P6 FMUL R20, R20, 0.5 ;  /* 0x3f0000001414e820 */ /* 0x000fe40000400000 */
[----:B------:R-:W1:Y:S03]  /*0490*/  MUFU.EX2 R22, R23 ;  /* 0x0000001700167308 */ /* 0x000e660000000800 */
[----:B------:R-:W-:-:S05]  /*04a0*/  @!P5 FMUL R25, R25, 0.5 ;  /* 0x3f0000001919d820 */ /* 0x000fca0000400000 */
[----:B------:R-:W3:Y:S01]  /*04b0*/  MUFU.EX2 R21, R21 ;  /* 0x0000001500157308 */ /* 0x000ee20000000800 */
[----:B--2---:R-:W-:Y:S01]  /*04c0*/  @!P3 FMUL R19, R19, R19 ;  /* 0x000000131313b220 */ /* 0x004fe20000400000 */
[----:B------:R-:W-:-:S06]  /*04d0*/  @!P4 FMUL R24, R24, 0.5 ;  /* 0x3f0000001818c820 */ /* 0x000fcc0000400000 */
[----:B------:R-:W2:Y:S01]  /*04e0*/  MUFU.EX2 R20, R20 ;  /* 0x0000001400147308 */ /* 0x000ea20000000800 */
[----:B-1----:R-:W-:Y:S01]  /*04f0*/  @!P2 FMUL R22, R22, R22 ;  /* 0x000000161616a220 */ /* 0x002fe20000400000 */
[----:B------:R-:W-:-:S06]  /*0500*/  FADD R29, R17, 1 ;  /* 0x3f800000111d7421 */ /* 0x000fcc0000000000 */
[----:B------:R-:W1:Y:S01]  /*0510*/  MUFU.EX2 R23, R25 ;  /* 0x0000001900177308 */ /* 0x000e620000000800 */
[----:B------:R-:W-:Y:S01]  /*0520*/  FADD R27, R19, 1 ;  /* 0x3f800000131b7421 */ /* 0x000fe20000000000 */
[----:B---3--:R-:W-:Y:S01]  /*0530*/  @!P1 FMUL R21, R21, R21 ;  /* 0x0000001515159220 */ /* 0x008fe20000400000 */
[----:B------:R-:W-:-:S05]  /*0540*/  FSETP.GT.AND P1, PT, R29, 8.50705917302346158658e+37, PT ;  /* 0x7e8000001d00780b */ /* 0x000fca0003f24000 */
[----:B------:R3:W4:Y:S01]  /*0550*/  MUFU.EX2 R18, R24 ;  /* 0x0000001800127308 */ /* 0x0007220000000800 */
[----:B------:R-:W-:Y:S01]  /*0560*/  FSETP.GT.AND P2, PT, R27, 8.50705917302346158658e+37, PT ;  /* 0x7e8000001b00780b */ /* 0x000fe20003f44000 */
[----:B--2---:R-:W-:Y:S01]  /*0570*/  @!P6 FMUL R20, R20, R20 ;  /* 0x000000141414e220 */ /* 0x004fe20000400000 */
[----:B------:R-:W-:Y:S01]  /*0580*/  HFMA2.MMA R19, -RZ, RZ, 1.625, 0 ;  /* 0x3e800000ff137435 */ /* 0x000fe200000001ff */
[----:B---3--:R-:W-:Y:S01]  /*0590*/  FADD R24, R22, 1 ;  /* 0x3f80000016187421 */ /* 0x008fe20000000000 */
[----:B------:R-:W-:Y:S01]  /*05a0*/  FADD R25, R21, 1 ;  /* 0x3f80000015197421 */ /* 0x000fe20000000000 */
[----:B-1----:R-:W-:-:S03]  /*05b0*/  @!P5 FMUL R23, R23, R23 ;  /* 0x000000171717d220 */ /* 0x002fc60000400000 */
[----:B------:R-:W-:Y:S01]  /*05c0*/  FSETP.GT.AND P6, PT, R24, 8.50705917302346158658e+37, PT ;  /* 0x7e8000001800780b */ /* 0x000fe20003fc4000 */
[----:B------:R-:W-:Y:S01]  /*05d0*/  FADD R26, R23, 1 ;  /* 0x3f800000171a7421 */ /* 0x000fe20000000000 */
[----:B------:R-:W-:Y:S01]  /*05e0*/  FSETP.GT.AND P5, PT, R25, 8.50705917302346158658e+37, PT ;  /* 0x7e8000001900780b */ /* 0x000fe20003fa4000 */
[----:B------:R-:W-:Y:S01]  /*05f0*/  FADD R16, R16, 1 ;  /* 0x3f80000010107421 */ /* 0x000fe20000000000 */
[----:B----4-:R-:W-:Y:S01]  /*0600*/  @!P4 FMUL R18, R18, R18 ;  /* 0x000000121212c220 */ /* 0x010fe20000400000 */
[----:B------:R-:W-:Y:S01]  /*0610*/  @P1 FMUL R29, R29, 0.25 ;  /* 0x3e8000001d1d1820 */ /* 0x000fe20000400000 */
[----:B------:R-:W-:Y:S01]  /*0620*/  FSEL R28, R19, 1, P1 ;  /* 0x3f800000131c7808 */ /* 0x000fe20000800000 */
[----:B------:R-:W-:Y:S01]  /*0630*/  @P2 FMUL R27, R27, 0.25 ;  /* 0x3e8000001b1b2820 */ /* 0x000fe20000400000 */
[----:B------:R-:W-:Y:S01]  /*0640*/  FSETP.GT.AND P1, PT, R26, 8.50705917302346158658e+37, PT ;  /* 0x7e8000001a00780b */ /* 0x000fe20003f24000 */
[----:B------:R-:W-:Y:S01]  /*0650*/  FADD R22, R20, 1 ;  /* 0x3f80000014167421 */ /* 0x000fe20000000000 */
[----:B------:R-:W-:Y:S01]  /*0660*/  FADD R18, R18, 1 ;  /* 0x3f80000012127421 */ /* 0x000fe20000000000 */
[----:B------:R-:W-:-:S02]  /*0670*/  FSETP.GT.AND P3, PT, R16, 8.50705917302346158658e+37, PT ;  /* 0x7e8000001000780b */ /* 0x000fc40003f64000 */
[----:B------:R-:W-:Y:S01]  /*0680*/  @P6 FMUL R24, R24, 0.25 ;  /* 0x3e80000018186820 */ /* 0x000fe20000400000 */
[----:B------:R1:W-:Y:S01]  /*0690*/  MUFU.RCP R17, R27 ;  /* 0x0000001b00117308 */ /* 0x0003e20000001000 */
[----:B------:R-:W-:Y:S01]  /*06a0*/  FSETP.GT.AND P4, PT, R22, 8.50705917302346158658e+37, PT ;  /* 0x7e8000001600780b */ /* 0x000fe20003f84000 */
[----:B------:R-:W-:-:S06]  /*06b0*/  @P5 FMUL R25, R25, 0.25 ;  /* 0x3e80000019195820 */ /* 0x000fcc0000400000 */
[----:B------:R-:W2:Y:S01]  /*06c0*/  MUFU.RCP R20, R24 ;  /* 0x0000001800147308 */ /* 0x000ea20000001000 */
[----:B-1----:R-:W-:Y:S02]  /*06d0*/  FSEL R27, R19, 1, P6 ;  /* 0x3f800000131b7808 */ /* 0x002fe40003000000 */
[----:B------:R-:W-:Y:S01]  /*06e0*/  FSETP.GT.AND P6, PT, R18, 8.50705917302346158658e+37, PT ;  /* 0x7e8000001200780b */ /* 0x000fe20003fc4000 */
[----:B------:R-:W-:-:S04]  /*06f0*/  @P1 FMUL R26, R26, 0.25 ;  /* 0x3e8000001a1a1820 */ /* 0x000fc80000400000 */
[----:B------:R-:W1:Y:S01]  /*0700*/  MUFU.RCP R21, R29 ;  /* 0x0000001d00157308 */ /* 0x000e620000001000 */
[----:B------:R-:W-:-:S07]  /*0710*/  @P3 FMUL R16, R16, 0.25 ;  /* 0x3e80000010103820 */ /* 0x000fce0000400000 */
[----:B------:R-:W3:Y:S01]  /*0720*/  MUFU.RCP R23, R25 ;  /* 0x0000001900177308 */ /* 0x000ee20000001000 */
[----:B------:R-:W-:Y:S01]  /*0730*/  @P4 FMUL R22, R22, 0.25 ;  /* 0x3e80000016164820 */ /* 0x000fe20000400000 */
[----:B------:R-:W-:Y:S01]  /*0740*/  @P6 FMUL R18, R18, 0.25 ;  /* 0x3e80000012126820 */ /* 0x000fe20000400000 */
[----:B--2---:R-:W-:Y:S01]  /*0750*/  FMUL R24, R20, R27 ;  /* 0x0000001b14187220 */ /* 0x004fe20000400000 */
[----:B------:R-:W-:-:S04]  /*0760*/  FSEL R20, R19, 1, P5 ;  /* 0x3f80000013147808 */ /* 0x000fc80002800000 */
[----:B------:R-:W2:Y:S01]  /*0770*/  MUFU.RCP R26, R26 ;  /* 0x0000001a001a7308 */ /* 0x000ea20000001000 */
[----:B-1----:R-:W-:-:S07]  /*0780*/  FMUL R21, R21, R28 ;  /* 0x0000001c15157220 */ /* 0x002fce0000400000 */
[----:B------:R-:W1:Y:S01]  /*0790*/  MUFU.RCP R16, R16 ;  /* 0x0000001000107308 */ /* 0x000e620000001000 */
[----:B---3--:R-:W-:Y:S01]  /*07a0*/  FMUL R23, R23, R20 ;  /* 0x0000001417177220 */ /* 0x008fe20000400000 */
[----:B------:R-:W-:Y:S01]  /*07b0*/  FSEL R25, R19, 1, P1 ;  /* 0x3f80000013197808 */ /* 0x000fe20000800000 */
[----:B------:R-:W-:Y:S01]  /*07c0*/  FMUL R21, R8, R21 ;  /* 0x0000001508157220 */ /* 0x000fe20000400000 */
[----:B------:R-:W-:-:S04]  /*07d0*/  FMUL R8, R9, R24 ;  /* 0x0000001809087220 */ /* 0x000fc80000400000 */
[----:B------:R-:W3:Y:S01]  /*07e0*/  MUFU.RCP R22, R22 ;  /* 0x0000001600167308 */ /* 0x000ee20000001000 */
[----:B------:R-:W-:Y:S01]  /*07f0*/  FMUL R9, R10, R23 ;  /* 0x000000170a097220 */ /* 0x000fe20000400000 */
[----:B------:R-:W-:-:S06]  /*0800*/  FSEL R23, R19, 1, P3 ;  /* 0x3f80000013177808 */ /* 0x000fcc0001800000 */
[----:B------:R-:W4:Y:S01]  /*0810*/  MUFU.RCP R18, R18 ;  /* 0x0000001200127308 */ /* 0x000f220000001000 */
[----:B--2---:R-:W-:Y:S01]  /*0820*/  FMUL R20, R26, R25 ;  /* 0x000000191a147220 */ /* 0x004fe20000400000 */
[C---:B------:R-:W-:Y:S02]  /*0830*/  FSEL R10, R19.reuse, 1, P2 ;  /* 0x3f800000130a7808 */ /* 0x040fe40001000000 */
[C---:B------:R-:W-:Y:S01]  /*0840*/  FSEL R25, R19.reuse, 1, P4 ;  /* 0x3f80000013197808 */ /* 0x040fe20002000000 */
[----:B-1----:R-:W-:Y:S01]  /*0850*/  FMUL R16, R16, R23 ;  /* 0x0000001710107220 */ /* 0x002fe20000400000 */
[----:B------:R-:W-:Y:S01]  /*0860*/  FSEL R19, R19, 1, P6 ;  /* 0x3f80000013137808 */ /* 0x000fe20003000000 */
[----:B------:R-:W-:Y:S01]  /*0870*/  FMUL R20, R11, R20 ;  /* 0x000000140b147220 */ /* 0x000fe20000400000 */
[----:B------:R-:W-:Y:S01]  /*0880*/  FMUL R10, R17, R10 ;  /* 0x0000000a110a7220 */ /* 0x000fe20000400000 */
[----:B---3--:R-:W-:Y:S01]  /*0890*/  FMUL R22, R22, R25 ;  /* 0x0000001916167220 */ /* 0x008fe20000400000 */
[----:B------:R-:W-:Y:S01]  /*08a0*/  FFMA R16, R4, R16, R21 ;  /* 0x0000001004107223 */ /* 0x000fe20000000015 */
[----:B------:R-:W-:Y:S01]  /*08b0*/  LOP3.LUT R4, R13, 0x7c, RZ, 0xc0, !PT ;  /* 0x0000007c0d047812 */ /* 0x000fe200078ec0ff */
[----:B----4-:R-:W-:Y:S01]  /*08c0*/  FMUL R18, R18, R19 ;  /* 0x0000001312127220 */ /* 0x010fe20000400000 */
[----:B------:R-:W-:Y:S01]  /*08d0*/  FFMA R8, R5, R10, R8 ;  /* 0x0000000a05087223 */ /* 0x000fe20000000008 */
[----:B------:R-:W-:Y:S01]  /*08e0*/  FFMA R9, R6, R22, R9 ;  /* 0x0000001606097223 */ /* 0x000fe20000000009 */
[----:B------:R-:W-:Y:S01]  /*08f0*/  SHF.R.U32.HI R6, RZ, 0x3, R3 ;  /* 0x00000003ff067819 */ /* 0x000fe20000011603 */
[----:B------:R-:W-:Y:S01]  /*0900*/  FFMA R18, R7, R18, R20 ;  /* 0x0000001207127223 */ /* 0x000fe20000000014 */
[----:B------:R-:W-:-:S02]  /*0910*/  SHF.L.U32 R5, R4, 0x5, RZ ;  /* 0x0000000504057819 */ /* 0x000fc400000006ff */
[----:B------:R-:W-:Y:S02]  /*0920*/  SEL R7, R16, RZ, !P0 ;  /* 0x000000ff10077207 */ /* 0x000fe40004000000 */
[----:B------:R-:W-:Y:S02]  /*0930*/  LOP3.LUT R6, R5, 0x1c, R6, 0xf8, !PT ;  /* 0x0000001c05067812 */ /* 0x000fe400078ef806 */
[----:B------:R-:W-:Y:S02]  /*0940*/  SEL R11, R8, RZ, !P0 ;  /* 0x000000ff080b7207 */ /* 0x000fe40004000000 */
[----:B------:R-:W-:Y:S02]  /*0950*/  SEL R9, R9, RZ, !P0 ;  /* 0x000000ff09097207 */ /* 0x000fe40004000000 */
[----:B------:R-:W-:Y:S01]  /*0960*/  SEL R17, R18, RZ, !P0 ;  /* 0x000000ff12117207 */ /* 0x000fe20004000000 */
[----:B------:R-:W-:Y:S04]  /*0970*/  STS [R6+UR4], R7 ;  /* 0x0000000706007988 */ /* 0x000fe80008000804 */
[----:B------:R-:W-:Y:S04]  /*0980*/  STS [R6+UR4+0x20], R11 ;  /* 0x0000200b06007988 */ /* 0x000fe80008000804 */
[----:B------:R-:W-:Y:S04]  /*0990*/  STS [R6+UR4+0x40], R9 ;  /* 0x0000400906007988 */ /* 0x000fe80008000804 */
[----:B------:R-:W-:Y:S01]  /*09a0*/  STS [R6+UR4+0x60], R17 ;  /* 0x0000601106007988 */ /* 0x000fe20008000804 */
[----:B------:R-:W-:Y:S01]  /*09b0*/  BAR.SYNC.DEFER_BLOCKING 0x0 ;  /* 0x0000000000007b1d */ /* 0x000fe20000010000 */
[----:B------:R-:W-:-:S13]  /*09c0*/  ISETP.GE.AND P1, PT, R3, 0x400, PT ;  /* 0x000004000300780c */ /* 0x000fda0003f26270 */
[----:B------:R-:W1:Y:S04]  /*09d0*/  @!P1 LDS R14, [R13+UR4] ;  /* 0x000000040d0e9984 */ /* 0x000e680008000800 */
[----:B------:R-:W2:Y:S04]  /*09e0*/  @!P1 LDS R2, [R13+UR4+0x400] ;  /* 0x000400040d029984 */ /* 0x000ea80008000800 */
[----:B------:R-:W3:Y:S04]  /*09f0*/  @!P1 LDS R12, [R13+UR4+0x800] ;  /* 0x000800040d0c9984 */ /* 0x000ee80008000800 */
[----:B------:R-:W4:Y:S04]  /*0a00*/  @!P1 LDS R15, [R13+UR4+0xc00] ;  /* 0x000c00040d0f9984 */ /* 0x000f280008000800 */
[----:B-1----:R-:W1:Y:S04]  /*0a10*/  SHFL.BFLY PT, R19, R14, 0x4, 0x1f ;  /* 0x0c801f000e137f89 */ /* 0x002e6800000e0000 */
[----:B--2---:R-:W2:Y:S04]  /*0a20*/  SHFL.BFLY PT, R21, R2, 0x4, 0x1f ;  /* 0x0c801f0002157f89 */ /* 0x004ea800000e0000 */
[----:B---3--:R-:W3:Y:S04]  /*0a30*/  SHFL.BFLY PT, R7, R12, 0x4, 0x1f ;  /* 0x0c801f000c077f89 */ /* 0x008ee800000e0000 */
[----:B----4-:R-:W4:Y:S01]  /*0a40*/  SHFL.BFLY PT, R8, R15, 0x4, 0x1f ;  /* 0x0c801f000f087f89 */ /* 0x010f2200000e0000 */
[----:B-1----:R-:W-:Y:S01]  /*0a50*/  FADD R19, R14, R19 ;  /* 0x000000130e137221 */ /* 0x002fe20000000000 */
[----:B--2---:R-:W-:Y:S01]  /*0a60*/  FADD R21, R2, R21 ;  /* 0x0000001502157221 */ /* 0x004fe20000000000 */
[----:B---3--:R-:W-:Y:S01]  /*0a70*/  FADD R10, R12, R7 ;  /* 0x000000070c0a7221 */ /* 0x008fe20000000000 */
[----:B----4-:R-:W-:-:S02]  /*0a80*/  FADD R16, R15, R8 ;  /* 0x000000080f107221 */ /* 0x010fc40000000000 */
[----:B------:R-:W1:Y:S04]  /*0a90*/  SHFL.BFLY PT, R6, R19, 0x2, 0x1f ;  /* 0x0c401f0013067f89 */ /* 0x000e6800000e0000 */
[----:B------:R-:W2:Y:S04]  /*0aa0*/  SHFL.BFLY PT, R8, R21, 0x2, 0x1f ;  /* 0x0c401f0015087f89 */ /* 0x000ea800000e0000 */
[----:B------:R-:W3:Y:S04]  /*0ab0*/  SHFL.BFLY PT, R7, R10, 0x2, 0x1f ;  /* 0x0c401f000a077f89 */ /* 0x000ee800000e0000 */
[----:B------:R-:W4:Y:S01]  /*0ac0*/  SHFL.BFLY PT, R9, R16, 0x2, 0x1f ;  /* 0x0c401f0010097f89 */ /* 0x000f2200000e0000 */
        /* <DEDUP_REMOVED lines=8> */
[----:B------:R-:W-:-:S04]  /*0b50*/  LOP3.LUT P0, RZ, R3, 0x7, RZ, 0xc0, !PT ;  /* 0x0000000703ff7812 */ /* 0x000fc8000780c0ff */
[----:B------:R-:W-:Y:S01]  /*0b60*/  ISETP.LT.AND P0, PT, R3, 0x400, !P0 ;  /* 0x000004000300780c */ /* 0x000fe20004701270 */
[----:B-1----:R-:W-:Y:S01]  /*0b70*/  FADD R12, R6, R7 ;  /* 0x00000007060c7221 */ /* 0x002fe20000000000 */
[----:B--2---:R-:W-:Y:S01]  /*0b80*/  FADD R14, R8, R9 ;  /* 0x00000009080e7221 */ /* 0x004fe20000000000 */
[----:B---3--:R-:W-:Y:S01]  /*0b90*/  FADD R16, R2, R11 ;  /* 0x0000000b02107221 */ /* 0x008fe20000000000 */
[----:B----4-:R-:W-:-:S09]  /*0ba0*/  FADD R18, R15, R18 ;  /* 0x000000120f127221 */ /* 0x010fd20000000000 */
[----:B------:R1:W-:Y:S04]  /*0bb0*/  @P0 STS [R13+UR4], R12 ;  /* 0x0000000c0d000988 */ /* 0x0003e80008000804 */
[----:B------:R-:W-:Y:S04]  /*0bc0*/  @P0 STS [R13+UR4+0x400], R14 ;  /* 0x0004000e0d000988 */ /* 0x000fe80008000804 */
[----:B------:R-:W-:Y:S04]  /*0bd0*/  @P0 STS [R13+UR4+0x800], R16 ;  /* 0x000800100d000988 */ /* 0x000fe80008000804 */
[----:B------:R-:W-:Y:S01]  /*0be0*/  @P0 STS [R13+UR4+0xc00], R18 ;  /* 0x000c00120d000988 */ /* 0x000fe20008000804 */
[----:B------:R-:W-:Y:S06]  /*0bf0*/  BAR.SYNC.DEFER_BLOCKING 0x0 ;  /* 0x0000000000007b1d */ /* 0x000fec0000010000 */
[----:B------:R-:W-:Y:S04]  /*0c00*/  LDS R8, [R5+UR4] ;  /* 0x0000000405087984 */ /* 0x000fe80008000800 */
[----:B------:R-:W-:Y:S04]  /*0c10*/  LDS R9, [R5+UR4+0x20] ;  /* 0x0000200405097984 */ /* 0x000fe80008000800 */
[----:B------:R-:W-:Y:S04]  /*0c20*/  LDS R10, [R5+UR4+0x40] ;  /* 0x00004004050a7984 */ /* 0x000fe80008000800 */
[----:B------:R-:W2:Y:S01]  /*0c30*/  LDS R11, [R5+UR4+0x60] ;  /* 0x00006004050b7984 */ /* 0x000ea20008000800 */
[----:B------:R-:W-:-:S05]  /*0c40*/  IADD3 R7, R5, UR4, RZ ;  /* 0x0000000405077c10 */ /* 0x000fca000fffe0ff */
[----:B------:R-:W-:Y:S01]  /*0c50*/  IMAD R4, R4, -0x1c, R7 ;  /* 0xffffffe404047824 */ /* 0x000fe200078e0207 */
[----:B------:R-:W-:Y:S01]  /*0c60*/  BAR.SYNC.DEFER_BLOCKING 0x0 ;  /* 0x0000000000007b1d */ /* 0x000fe20000010000 */
[----:B------:R-:W-:-:S04]  /*0c70*/  LOP3.LUT R2, R3, 0x7f, RZ, 0xc0, !PT ;  /* 0x0000007f03027812 */ /* 0x000fc800078ec0ff */
[----:B-1----:R-:W-:-:S03]  /*0c80*/  LEA R12, R2, UR4, 0x2 ;  /* 0x00000004020c7c11 */ /* 0x002fc6000f8e10ff */
[----:B------:R-:W1:Y:S01]  /*0c90*/  LDC.64 R6, c[0x0][0x210] ;  /* 0x00008400ff067b82 */ /* 0x000e620000000a00 */
[----:B--2---:R2:W-:Y:S07]  /*0ca0*/  STS.128 [R4], R8 ;  /* 0x0000000804007388 */ /* 0x0045ee0000000c00 */
[----:B------:R-:W-:Y:S01]  /*0cb0*/  BAR.SYNC.DEFER_BLOCKING 0x0 ;  /* 0x0000000000007b1d */ /* 0x000fe20000010000 */
[----:B------:R-:W-:Y:S02]  /*0cc0*/  LOP3.LUT P0, RZ, R3, 0x80, RZ, 0xc0, !PT ;  /* 0x0000008003ff7812 */ /* 0x000fe4000780c0ff */
[----:B------:R-:W-:-:S04]  /*0cd0*/  LOP3.LUT R3, R0, 0x7f, R3, 0xf8, !PT ;  /* 0x0000007f00037812 */ /* 0x000fc800078ef803 */
[C---:B------:R-:W-:Y:S01]  /*0ce0*/  ISETP.LT.AND P0, PT, R3.reuse, 0x800, !P0 ;  /* 0x000008000300780c */ /* 0x040fe20004701270 */
[----:B------:R-:W3:Y:S01]  /*0cf0*/  LDS R12, [R12] ;  /* 0x000000000c0c7984 */ /* 0x000ee20000000800 */
[----:B-1----:R-:W-:Y:S01]  /*0d00*/  IMAD.WIDE R2, R3, 0x4, R6 ;  /* 0x0000000403027825 */ /* 0x002fe200078e0206 */
[----:B------:R-:W-:Y:S10]  /*0d10*/  BAR.SYNC.DEFER_BLOCKING 0x0 ;  /* 0x0000000000007b1d */ /* 0x000ff40000010000 */
[----:B--2---:R-:W-:Y:S05]  /*0d20*/  @!P0 EXIT ;  /* 0x000000000000894d */ /* 0x004fea0003800000 */
[----:B---3--:R-:W-:-:S05]  /*0d30*/  FMUL R5, R12, 0.0625 ;  /* 0x3d8000000c057820 */ /* 0x008fca0000400000 */
[----:B------:R-:W-:Y:S01]  /*0d40*/  STG.E desc[UR6][R2.64], R5 ;  /* 0x0000000502007986 */ /* 0x000fe2000c101906 */
[----:B------:R-:W-:Y:S05]  /*0d50*/  EXIT ;  /* 0x000000000000794d */ /* 0x000fea0003800000 */
.L_x_0:
[----:B------:R-:W-:-:S00]  /*0d60*/  BRA `(.L_x_0) ;  /* 0xfffffffc00fc7947 */ /* 0x000fc0000383ffff */
[----:B------:R-:W-:-:S00]  /*0d70*/  NOP ;  /* 0x0000000000007918 */ /* 0x000fc00000000000 */
        /* <DEDUP_REMOVED lines=8> */
.L_x_1:


//--------------------- .nv.shared.triton_per_fused_mean_mul_sigmoid_23 --------------------------
	.section	.nv.shared.triton_per_fused_mean_mul_sigmoid_23,"aw",@nobits
	.sectionflags	@""
	.align	16
	.zero		1024


//--------------------- .nv.constant0.triton_per_fused_mean_mul_sigmoid_23 --------------------------
	.section	.nv.constant0.triton_per_fused_mean_mul_sigmoid_23,"a",@progbits
	.sectionflags	@""
	.align	4
.nv.constant0.triton_per_fused_mean_mul_sigmoid_23:
	.zero		552
